	.headerflags	@"EF_CUDA_TEXMODE_UNIFIED EF_CUDA_64BIT_ADDRESS EF_CUDA_ACCELERATORS EF_CUDA_SM90 EF_CUDA_VIRTUAL_SM(EF_CUDA_SM90)"
	.elftype	@"ET_EXEC"


//--------------------- .nv.info                  --------------------------
	.section	.nv.info,"",@"SHT_CUDA_INFO"
	.align	4


	//----- nvinfo : EIATTR_REGCOUNT
	.align		4
        /*0000*/ 	.byte	0x04, 0x2f
        /*0002*/ 	.short	(.L_1 - .L_0)
	.align		4
.L_0:
        /*0004*/ 	.word	index@(triton_poi_fused_affine_grid_generator_0)
        /*0008*/ 	.word	0x00000012


	//----- nvinfo : EIATTR_MIN_STACK_SIZE
	.align		4
.L_1:
        /*000c*/ 	.byte	0x04, 0x12
        /*000e*/ 	.short	(.L_3 - .L_2)
	.align		4
.L_2:
        /*0010*/ 	.word	index@(triton_poi_fused_affine_grid_generator_0)
        /*0014*/ 	.word	0x00000000


	//----- nvinfo : EIATTR_FRAME_SIZE
	.align		4
.L_3:
        /*0018*/ 	.byte	0x04, 0x11
        /*001a*/ 	.short	(.L_5 - .L_4)
	.align		4
.L_4:
        /*001c*/ 	.word	index@(triton_poi_fused_affine_grid_generator_0)
        /*0020*/ 	.word	0x00000000


	//----- nvinfo : EIATTR_MIN_STACK_SIZE
	.align		4
.L_5:
        /*0024*/ 	.byte	0x04, 0x12
        /*0026*/ 	.short	(.L_7 - .L_6)
	.align		4
.L_6:
        /*0028*/ 	.word	index@(triton_poi_fused_affine_grid_generator_0)
        /*002c*/ 	.word	0x00000000
.L_7:


//--------------------- .nv.info.triton_poi_fused_affine_grid_generator_0 --------------------------
	.section	.nv.info.triton_poi_fused_affine_grid_generator_0,"",@"SHT_CUDA_INFO"
	.sectionflags	@""
	.align	4


	//----- nvinfo : EIATTR_CUDA_API_VERSION
	.align		4
        /*0000*/ 	.byte	0x04, 0x37
        /*0002*/ 	.short	(.L_9 - .L_8)
.L_8:
        /*0004*/ 	.word	0x0000007c


	//----- nvinfo : EIATTR_KPARAM_INFO
	.align		4
.L_9:
        /*0008*/ 	.byte	0x04, 0x17
        /*000a*/ 	.short	(.L_11 - .L_10)
.L_10:
        /*000c*/ 	.word	0x00000000
        /*0010*/ 	.short	0x0003
        /*0012*/ 	.short	0x0018
        /*0014*/ 	.byte	0x00, 0xf0, 0x11, 0x00


	//----- nvinfo : EIATTR_KPARAM_INFO
	.align		4
.L_11:
        /*0018*/ 	.byte	0x04, 0x17
        /*001a*/ 	.short	(.L_13 - .L_12)
.L_12:
        /*001c*/ 	.word	0x00000000
        /*0020*/ 	.short	0x0002
        /*0022*/ 	.short	0x0010
        /*0024*/ 	.byte	0x00, 0xf4, 0x21, 0x00


	//----- nvinfo : EIATTR_KPARAM_INFO
	.align		4
.L_13:
        /*0028*/ 	.byte	0x04, 0x17
        /*002a*/ 	.short	(.L_15 - .L_14)
.L_14:
        /*002c*/ 	.word	0x00000000
        /*0030*/ 	.short	0x0001
        /*0032*/ 	.short	0x0008
        /*0034*/ 	.byte	0x00, 0xf4, 0x21, 0x00


	//----- nvinfo : EIATTR_KPARAM_INFO
	.align		4
.L_15:
        /*0038*/ 	.byte	0x04, 0x17
        /*003a*/ 	.short	(.L_17 - .L_16)
.L_16:
        /*003c*/ 	.word	0x00000000
        /*0040*/ 	.short	0x0000
        /*0042*/ 	.short	0x0000
        /*0044*/ 	.byte	0x00, 0xf4, 0x21, 0x00


	//----- nvinfo : EIATTR_SPARSE_MMA_MASK
	.align		4
.L_17:
        /*0048*/ 	.byte	0x03, 0x50
        /*004a*/ 	.short	0x0000


	//----- nvinfo : EIATTR_MAXREG_COUNT
	.align		4
        /*004c*/ 	.byte	0x03, 0x1b
        /*004e*/ 	.short	0x00ff


	//----- nvinfo : EIATTR_EXIT_INSTR_OFFSETS
	.align		4
        /*0050*/ 	.byte	0x04, 0x1c
        /*0052*/ 	.short	(.L_19 - .L_18)


	//   ....[0]....
.L_18:
        /*0054*/ 	.word	0x000004f0


	//   ....[1]....
        /*0058*/ 	.word	0x00000510


	//----- nvinfo : EIATTR_REQNTID
	.align		4
.L_19:
        /*005c*/ 	.byte	0x04, 0x10
        /*005e*/ 	.short	(.L_21 - .L_20)
.L_20:
        /*0060*/ 	.word	0x00000080
        /*0064*/ 	.word	0x00000001
        /*0068*/ 	.word	0x00000001


	//----- nvinfo : EIATTR_CBANK_PARAM_SIZE
	.align		4
.L_21:
        /*006c*/ 	.byte	0x03, 0x19
        /*006e*/ 	.short	0x001c


	//----- nvinfo : EIATTR_PARAM_CBANK
	.align		4
        /*0070*/ 	.byte	0x04, 0x0a
        /*0072*/ 	.short	(.L_23 - .L_22)
	.align		4
.L_22:
        /*0074*/ 	.word	index@(.nv.constant0.triton_poi_fused_affine_grid_generator_0)
        /*0078*/ 	.short	0x0210
        /*007a*/ 	.short	0x001c


	//----- nvinfo : EIATTR_SW_WAR
	.align		4
.L_23:
        /*007c*/ 	.byte	0x04, 0x36
        /*007e*/ 	.short	(.L_25 - .L_24)
.L_24:
        /*0080*/ 	.word	0x00000008
.L_25:


//--------------------- .nv.callgraph             --------------------------
	.section	.nv.callgraph,"",@"SHT_CUDA_CALLGRAPH"
	.align	4
	.sectionentsize	8
	.align		4
        /*0000*/ 	.word	0x00000000
	.align		4
        /*0004*/ 	.word	0xffffffff
	.align		4
        /*0008*/ 	.word	0x00000000
	.align		4
        /*000c*/ 	.word	0xfffffffe
	.align		4
        /*0010*/ 	.word	0x00000000
	.align		4
        /*0014*/ 	.word	0xfffffffd
	.align		4
        /*0018*/ 	.word	0x00000000
	.align		4
        /*001c*/ 	.word	0xfffffffc


//--------------------- .text.triton_poi_fused_affine_grid_generator_0 --------------------------
	.section	.text.triton_poi_fused_affine_grid_generator_0,"ax",@progbits
	.align	128
        .global         triton_poi_fused_affine_grid_generator_0
        .type           triton_poi_fused_affine_grid_generator_0,@function
        .size           triton_poi_fused_affine_grid_generator_0,(.L_x_1 - triton_poi_fused_affine_grid_generator_0)
        .other          triton_poi_fused_affine_grid_generator_0,@"STO_CUDA_ENTRY STV_DEFAULT"
triton_poi_fused_affine_grid_generator_0:
.text.triton_poi_fused_affine_grid_generator_0:
[----:B------:R-:W0:Y:S01]  /*0000*/  LDC R1, c[0x0][0x28] ;  /* 0x00000a00ff017b82 */ /* 0x000e220000000800 */
[----:B------:R-:W1:Y:S07]  /*0010*/  S2R R0, SR_TID.X ;  /* 0x0000000000007919 */ /* 0x000e6e0000002100 */
[----:B------:R-:W2:Y:S01]  /*0020*/  LDC.64 R8, c[0x0][0x210] ;  /* 0x00008400ff087b82 */ /* 0x000ea20000000a00 */
[----:B------:R-:W-:Y:S01]  /*0030*/  IMAD.MOV.U32 R4, RZ, RZ, RZ ;  /* 0x000000ffff047224 */ /* 0x000fe200078e00ff */
[----:B------:R-:W-:Y:S01]  /*0040*/  ULDC.64 UR4, c[0x0][0x208] ;  /* 0x0000820000047ab9 */ /* 0x000fe20000000a00 */
[----:B------:R-:W3:Y:S01]  /*0050*/  S2R R3, SR_CTAID.X ;  /* 0x0000000000037919 */ /* 0x000ee20000002500 */
[----:B-1----:R-:W-:-:S05]  /*0060*/  LOP3.LUT R0, R0, 0x7f, RZ, 0xc0, !PT ;  /* 0x0000007f00007812 */ /* 0x002fca00078ec0ff */
[----:B---3--:R-:W-:Y:S02]  /*0070*/  IMAD R0, R3, 0x80, R0 ;  /* 0x0000008003007824 */ /* 0x008fe400078e0200 */
[----:B------:R-:W1:Y:S02]  /*0080*/  LDC.64 R2, c[0x0][0x218] ;  /* 0x00008600ff027b82 */ /* 0x000e640000000a00 */
[C---:B------:R-:W-:Y:S01]  /*0090*/  IMAD.HI R6, R0.reuse, 0x2aaaaaab, RZ ;  /* 0x2aaaaaab00067827 */ /* 0x040fe200078e02ff */
[----:B------:R-:W-:-:S03]  /*00a0*/  ISETP.GE.AND P0, PT, R0, 0x180, PT ;  /* 0x000001800000780c */ /* 0x000fc60003f06270 */
[----:B------:R-:W-:Y:S01]  /*00b0*/  IMAD.HI R5, R0, 0x55555556, RZ ;  /* 0x5555555600057827 */ /* 0x000fe200078e02ff */
[----:B------:R-:W-:-:S04]  /*00c0*/  SHF.R.U32.HI R11, RZ, 0x1f, R6 ;  /* 0x0000001fff0b7819 */ /* 0x000fc80000011606 */
[C---:B------:R-:W-:Y:S01]  /*00d0*/  LEA.HI.SX32 R7, R6.reuse, R11, 0x1c ;  /* 0x0000000b06077211 */ /* 0x040fe200078fe2ff */
[----:B------:R-:W-:Y:S01]  /*00e0*/  IMAD.IADD R15, R6, 0x1, R11 ;  /* 0x00000001060f7824 */ /* 0x000fe200078e020b */
[----:B------:R-:W-:Y:S01]  /*00f0*/  LEA.HI R5, R5, R5, RZ, 0x1 ;  /* 0x0000000505057211 */ /* 0x000fe200078f08ff */
[----:B------:R-:W-:Y:S02]  /*0100*/  IMAD.MOV.U32 R6, RZ, RZ, RZ ;  /* 0x000000ffff067224 */ /* 0x000fe400078e00ff */
[----:B--2---:R-:W-:-:S04]  /*0110*/  IMAD.WIDE R8, R7, 0x4, R8 ;  /* 0x0000000407087825 */ /* 0x004fc800078e0208 */
[--C-:B------:R-:W-:Y:S01]  /*0120*/  IMAD R7, R5, -0x3, R0.reuse ;  /* 0xfffffffd05077824 */ /* 0x100fe200078e0200 */
[----:B------:R2:W3:Y:S01]  /*0130*/  @!P0 LDG.E.EL R4, desc[UR4][R8.64] ;  /* 0x0000000408048981 */ /* 0x0004e2000c2e1900 */
[----:B------:R-:W-:Y:S02]  /*0140*/  IMAD R13, R15, -0x6, R0 ;  /* 0xfffffffa0f0d7824 */ /* 0x000fe400078e0200 */
[----:B-1----:R-:W-:-:S04]  /*0150*/  IMAD.WIDE R10, R7, 0x4, R2 ;  /* 0x00000004070a7825 */ /* 0x002fc800078e0202 */
[----:B------:R-:W-:Y:S01]  /*0160*/  IMAD.WIDE R12, R13, 0x4, R2 ;  /* 0x000000040d0c7825 */ /* 0x000fe200078e0202 */
[----:B------:R-:W4:Y:S03]  /*0170*/  @!P0 LDG.E.EL R6, desc[UR4][R10.64] ;  /* 0x000000040a068981 */ /* 0x000f26000c2e1900 */
[----:B------:R-:W-:-:S06]  /*0180*/  IMAD.MOV.U32 R3, RZ, RZ, RZ ;  /* 0x000000ffff037224 */ /* 0x000fcc00078e00ff */
[----:B------:R1:W5:Y:S01]  /*0190*/  @!P0 LDG.E.EL R3, desc[UR4][R12.64] ;  /* 0x000000040c038981 */ /* 0x000362000c2e1900 */
[----:B------:R-:W-:-:S04]  /*01a0*/  SHF.R.S32.HI R2, RZ, 0x1f, R15 ;  /* 0x0000001fff027819 */ /* 0x000fc8000001140f */
[----:B------:R-:W-:-:S04]  /*01b0*/  LEA.HI R2, R2, R15, RZ, 0x4 ;  /* 0x0000000f02027211 */ /* 0x000fc800078f20ff */
[----:B------:R-:W-:-:S05]  /*01c0*/  LOP3.LUT R2, R2, 0xfffffff0, RZ, 0xc0, !PT ;  /* 0xfffffff002027812 */ /* 0x000fca00078ec0ff */
[----:B------:R-:W-:-:S05]  /*01d0*/  IMAD.IADD R2, R15, 0x1, -R2 ;  /* 0x000000010f027824 */ /* 0x000fca00078e0a02 */
[----:B------:R-:W-:-:S04]  /*01e0*/  PRMT R14, R2, 0x8880, RZ ;  /* 0x00008880020e7816 */ /* 0x000fc800000000ff */
[----:B--2---:R-:W-:-:S04]  /*01f0*/  PRMT R8, R14, 0x7710, RZ ;  /* 0x000077100e087816 */ /* 0x004fc800000000ff */
[----:B------:R-:W-:-:S04]  /*0200*/  SHF.R.U32.HI R8, RZ, 0xd, R8 ;  /* 0x0000000dff087819 */ /* 0x000fc80000011608 */
[----:B------:R-:W-:-:S05]  /*0210*/  LOP3.LUT R9, R8, 0x3, RZ, 0xc0, !PT ;  /* 0x0000000308097812 */ /* 0x000fca00078ec0ff */
[----:B------:R-:W-:-:S05]  /*0220*/  IMAD.IADD R9, R2, 0x1, R9 ;  /* 0x0000000102097824 */ /* 0x000fca00078e0209 */
[C---:B------:R-:W-:Y:S02]  /*0230*/  PRMT R8, R9.reuse, 0x8880, RZ ;  /* 0x0000888009087816 */ /* 0x040fe400000000ff */
[----:B------:R-:W-:Y:S02]  /*0240*/  LOP3.LUT R9, R9, 0xfffc, RZ, 0xc0, !PT ;  /* 0x0000fffc09097812 */ /* 0x000fe400078ec0ff */
[----:B------:R-:W-:-:S03]  /*0250*/  SHF.R.S32.HI R8, RZ, 0x2, R8 ;  /* 0x00000002ff087819 */ /* 0x000fc60000011408 */
[----:B------:R-:W-:Y:S02]  /*0260*/  IMAD.MOV R9, RZ, RZ, -R9 ;  /* 0x000000ffff097224 */ /* 0x000fe400078e0a09 */
[----:B-1----:R-:W-:-:S03]  /*0270*/  IMAD.MOV R12, RZ, RZ, -R8 ;  /* 0x000000ffff0c7224 */ /* 0x002fc600078e0a08 */
[----:B------:R-:W-:Y:S02]  /*0280*/  PRMT R9, R9, 0x7710, RZ ;  /* 0x0000771009097816 */ /* 0x000fe400000000ff */
[----:B------:R-:W-:-:S03]  /*0290*/  PRMT R12, R12, 0x7710, RZ ;  /* 0x000077100c0c7816 */ /* 0x000fc600000000ff */
[----:B------:R-:W-:-:S04]  /*02a0*/  IMAD.IADD R9, R2, 0x1, R9 ;  /* 0x0000000102097824 */ /* 0x000fc800078e0209 */
[----:B------:R-:W-:Y:S02]  /*02b0*/  IMAD.MOV R14, RZ, RZ, -R9 ;  /* 0x000000ffff0e7224 */ /* 0x000fe400078e0a09 */
[----:B------:R-:W-:-:S03]  /*02c0*/  VIADD R12, R12, 0x3 ;  /* 0x000000030c0c7836 */ /* 0x000fc60000000000 */
[----:B------:R-:W-:Y:S02]  /*02d0*/  PRMT R14, R14, 0x7710, RZ ;  /* 0x000077100e0e7816 */ /* 0x000fe400000000ff */
[----:B------:R-:W-:-:S03]  /*02e0*/  LOP3.LUT R13, R12, 0xff, RZ, 0xc0, !PT ;  /* 0x000000ff0c0d7812 */ /* 0x000fc600078ec0ff */
[----:B------:R-:W-:Y:S01]  /*02f0*/  VIADD R12, R14, 0x3 ;  /* 0x000000030e0c7836 */ /* 0x000fe20000000000 */
[----:B------:R1:W2:Y:S04]  /*0300*/  I2F.S16 R11, R8 ;  /* 0x00000008000b7306 */ /* 0x0002a80000101400 */
[----:B------:R-:W-:-:S04]  /*0310*/  LOP3.LUT R12, R12, 0xff, RZ, 0xc0, !PT ;  /* 0x000000ff0c0c7812 */ /* 0x000fc800078ec0ff */
[----:B------:R2:W2:Y:S01]  /*0320*/  I2F.S8 R10, R9 ;  /* 0x00000009000a7306 */ /* 0x0004a20000001400 */
[----:B-1----:R-:W-:Y:S02]  /*0330*/  PRMT R8, R9, 0x8880, RZ ;  /* 0x0000888009087816 */ /* 0x002fe400000000ff */
[----:B------:R-:W-:Y:S02]  /*0340*/  ISETP.GE.AND P4, PT, R2, 0x8, PT ;  /* 0x000000080200780c */ /* 0x000fe40003f86270 */
[----:B------:R-:W-:-:S03]  /*0350*/  ISETP.GE.AND P3, PT, R8, 0x2, PT ;  /* 0x000000020800780c */ /* 0x000fc60003f66270 */
[----:B------:R-:W1:Y:S01]  /*0360*/  I2F.U16 R13, R13 ;  /* 0x0000000d000d7306 */ /* 0x000e620000101000 */
[----:B--2---:R-:W2:Y:S07]  /*0370*/  LDC.64 R8, c[0x0][0x220] ;  /* 0x00008800ff087b82 */ /* 0x004eae0000000a00 */
[----:B------:R-:W1:Y:S01]  /*0380*/  I2F.U16 R12, R12 ;  /* 0x0000000c000c7306 */ /* 0x000e620000101000 */
[----:B------:R-:W-:Y:S01]  /*0390*/  IMAD.MOV.U32 R2, RZ, RZ, 0x3f000000 ;  /* 0x3f000000ff027424 */ /* 0x000fe200078e00ff */
[----:B------:R-:W-:-:S03]  /*03a0*/  ISETP.NE.AND P2, PT, R7, RZ, PT ;  /* 0x000000ff0700720c */ /* 0x000fc60003f45270 */
[-C--:B------:R-:W-:Y:S01]  /*03b0*/  FFMA R11, R11, R2.reuse, -0.75 ;  /* 0xbf4000000b0b7423 */ /* 0x080fe20000000002 */
[-C--:B0-----:R-:W-:Y:S01]  /*03c0*/  FFMA R10, R10, R2.reuse, -0.75 ;  /* 0xbf4000000a0a7423 */ /* 0x081fe20000000002 */
[-C--:B-1----:R-:W-:Y:S01]  /*03d0*/  @P4 FFMA R11, R13, -R2.reuse, 0.75 ;  /* 0x3f4000000d0b4423 */ /* 0x082fe20000000802 */
[C---:B------:R-:W-:Y:S02]  /*03e0*/  ISETP.GE.AND P5, PT, R7.reuse, 0x1, PT ;  /* 0x000000010700780c */ /* 0x040fe40003fa6270 */
[C---:B------:R-:W-:Y:S02]  /*03f0*/  ISETP.NE.AND P6, PT, R7.reuse, 0x1, PT ;  /* 0x000000010700780c */ /* 0x040fe40003fc5270 */
[----:B------:R-:W-:Y:S01]  /*0400*/  ISETP.GT.AND P1, PT, R7, 0x1, PT ;  /* 0x000000010700780c */ /* 0x000fe20003f24270 */
[----:B------:R-:W-:Y:S01]  /*0410*/  @P3 FFMA R10, R12, -R2, 0.75 ;  /* 0x3f4000000c0a3423 */ /* 0x000fe20000000802 */
[----:B------:R-:W-:Y:S01]  /*0420*/  IMAD.MOV.U32 R7, RZ, RZ, 0x40000000 ;  /* 0x40000000ff077424 */ /* 0x000fe200078e00ff */
[----:B------:R-:W-:-:S02]  /*0430*/  LOP3.LUT R5, R5, 0x1, RZ, 0xc0, !PT ;  /* 0x0000000105057812 */ /* 0x000fc400078ec0ff */
[----:B------:R-:W-:Y:S02]  /*0440*/  FSEL R11, R11, RZ, !P6 ;  /* 0x000000ff0b0b7208 */ /* 0x000fe40007000000 */
[----:B------:R-:W-:Y:S02]  /*0450*/  FSEL R10, R10, RZ, !P5 ;  /* 0x000000ff0a0a7208 */ /* 0x000fe40006800000 */
[----:B------:R-:W-:Y:S02]  /*0460*/  ISETP.NE.U32.AND P3, PT, R5, 0x1, PT ;  /* 0x000000010500780c */ /* 0x000fe40003f65070 */
[----:B------:R-:W-:Y:S01]  /*0470*/  SEL R5, RZ, 0x3f800000, !P1 ;  /* 0x3f800000ff057807 */ /* 0x000fe20004800000 */
[----:B------:R-:W-:-:S04]  /*0480*/  FADD R10, R10, R11 ;  /* 0x0000000b0a0a7221 */ /* 0x000fc80000000000 */
[----:B------:R-:W-:Y:S01]  /*0490*/  FADD R5, R10, R5 ;  /* 0x000000050a057221 */ /* 0x000fe20000000000 */
[----:B--2---:R-:W-:Y:S01]  /*04a0*/  IMAD.WIDE R8, R0, 0x4, R8 ;  /* 0x0000000400087825 */ /* 0x004fe200078e0208 */
[----:B---3--:R-:W-:-:S05]  /*04b0*/  FSET.BF.LT.AND R4, R4, 0.5, PT ;  /* 0x3f0000000404780a */ /* 0x008fca0003801000 */
[----:B----4-:R-:W-:-:S05]  /*04c0*/  @!P2 FFMA R6, R4, R7, -1 ;  /* 0xbf8000000406a423 */ /* 0x010fca0000000007 */
[----:B-----5:R-:W-:-:S05]  /*04d0*/  FSEL R6, R3, R6, !P3 ;  /* 0x0000000603067208 */ /* 0x020fca0005800000 */
[----:B------:R-:W-:Y:S01]  /*04e0*/  FMUL R5, R5, R6 ;  /* 0x0000000605057220 */ /* 0x000fe20000400000 */
[----:B------:R-:W-:Y:S06]  /*04f0*/  @P0 EXIT ;  /* 0x000000000000094d */ /* 0x000fec0003800000 */
[----:B------:R-:W-:Y:S01]  /*0500*/  STG.E desc[UR4][R8.64], R5 ;  /* 0x0000000508007986 */ /* 0x000fe2000c101904 */
[----:B------:R-:W-:Y:S05]  /*0510*/  EXIT ;  /* 0x000000000000794d */ /* 0x000fea0003800000 */
.L_x_0:
[----:B------:R-:W-:-:S00]  /*0520*/  BRA `(.L_x_0) ;  /* 0xfffffffc00fc7947 */ /* 0x000fc0000383ffff */
[----:B------:R-:W-:-:S00]  /*0530*/  NOP ;  /* 0x0000000000007918 */ /* 0x000fc00000000000 */
        /* <DEDUP_REMOVED lines=12> */
.L_x_1:


//--------------------- .nv.constant0.triton_poi_fused_affine_grid_generator_0 --------------------------
	.section	.nv.constant0.triton_poi_fused_affine_grid_generator_0,"a",@progbits
	.sectionflags	@""
	.align	4
.nv.constant0.triton_poi_fused_affine_grid_generator_0:
	.zero		556
